//
// Generated by NVIDIA NVVM Compiler
//
// Compiler Build ID: CL-36424714
// Cuda compilation tools, release 13.0, V13.0.88
// Based on NVVM 20.0.0
//

.version 9.0
.target sm_100
.address_size 64

	// .globl	_Z25generate_embedding_kerneliiiiPKfS0_PfS1_
.global .align 4 .b8 __cudart_i2opi_f[24] = {65, 144, 67, 60, 153, 149, 98, 219, 192, 221, 52, 245, 209, 87, 39, 252, 41, 21, 68, 78, 110, 131, 249, 162};

.visible .entry _Z25generate_embedding_kerneliiiiPKfS0_PfS1_(
	.param .u32 _Z25generate_embedding_kerneliiiiPKfS0_PfS1__param_0,
	.param .u32 _Z25generate_embedding_kerneliiiiPKfS0_PfS1__param_1,
	.param .u32 _Z25generate_embedding_kerneliiiiPKfS0_PfS1__param_2,
	.param .u32 _Z25generate_embedding_kerneliiiiPKfS0_PfS1__param_3,
	.param .u64 .ptr .align 1 _Z25generate_embedding_kerneliiiiPKfS0_PfS1__param_4,
	.param .u64 .ptr .align 1 _Z25generate_embedding_kerneliiiiPKfS0_PfS1__param_5,
	.param .u64 .ptr .align 1 _Z25generate_embedding_kerneliiiiPKfS0_PfS1__param_6,
	.param .u64 .ptr .align 1 _Z25generate_embedding_kerneliiiiPKfS0_PfS1__param_7
)
{
	.local .align 4 .b8 	__local_depot0[28];
	.reg .b64 	%SP;
	.reg .b64 	%SPL;
	.reg .pred 	%p<22>;
	.reg .b32 	%r<105>;
	.reg .b32 	%f<49>;
	.reg .b64 	%rd<60>;
	.reg .b64 	%fd<5>;

	mov.u64 	%SPL, __local_depot0;
	ld.param.u32 	%r35, [_Z25generate_embedding_kerneliiiiPKfS0_PfS1__param_0];
	ld.param.u32 	%r36, [_Z25generate_embedding_kerneliiiiPKfS0_PfS1__param_1];
	ld.param.u32 	%r33, [_Z25generate_embedding_kerneliiiiPKfS0_PfS1__param_2];
	ld.param.u32 	%r34, [_Z25generate_embedding_kerneliiiiPKfS0_PfS1__param_3];
	ld.param.u64 	%rd18, [_Z25generate_embedding_kerneliiiiPKfS0_PfS1__param_4];
	ld.param.u64 	%rd19, [_Z25generate_embedding_kerneliiiiPKfS0_PfS1__param_5];
	ld.param.u64 	%rd20, [_Z25generate_embedding_kerneliiiiPKfS0_PfS1__param_6];
	ld.param.u64 	%rd21, [_Z25generate_embedding_kerneliiiiPKfS0_PfS1__param_7];
	add.u64 	%rd1, %SPL, 0;
	mov.u32 	%r37, %ctaid.x;
	mov.u32 	%r38, %ntid.x;
	mov.u32 	%r39, %tid.x;
	mad.lo.s32 	%r1, %r37, %r38, %r39;
	mov.u32 	%r40, %ctaid.y;
	mov.u32 	%r41, %ntid.y;
	mov.u32 	%r42, %tid.y;
	mad.lo.s32 	%r43, %r40, %r41, %r42;
	mov.u32 	%r44, %ctaid.z;
	mov.u32 	%r45, %ntid.z;
	mov.u32 	%r46, %tid.z;
	mad.lo.s32 	%r3, %r44, %r45, %r46;
	setp.ge.s32 	%p1, %r1, %r35;
	setp.ge.s32 	%p2, %r43, %r36;
	or.pred  	%p3, %p1, %p2;
	setp.ge.s32 	%p4, %r3, %r33;
	or.pred  	%p5, %p3, %p4;
	@%p5 bra 	$L__BB0_18;
	cvta.to.global.u64 	%rd23, %rd21;
	cvta.to.global.u64 	%rd24, %rd20;
	cvta.to.global.u64 	%rd25, %rd18;
	cvta.to.global.u64 	%rd26, %rd19;
	mad.lo.s32 	%r47, %r36, %r1, %r43;
	mad.lo.s32 	%r4, %r47, %r33, %r3;
	mul.wide.s32 	%rd27, %r4, 4;
	add.s64 	%rd28, %rd24, %rd27;
	mov.b32 	%r48, 0;
	st.global.u32 	[%rd28], %r48;
	mad.lo.s32 	%r49, %r4, %r33, %r4;
	add.s32 	%r50, %r49, %r3;
	mul.wide.s32 	%rd29, %r50, 4;
	add.s64 	%rd30, %rd24, %rd29;
	mov.b32 	%r51, 1065353216;
	st.global.u32 	[%rd30], %r51;
	mul.wide.u32 	%rd31, %r3, 4;
	add.s64 	%rd32, %rd25, %rd31;
	ld.global.f32 	%f10, [%rd32];
	add.s32 	%r52, %r49, %r33;
	mul.wide.s32 	%rd33, %r52, 4;
	add.s64 	%rd34, %rd24, %rd33;
	st.global.f32 	[%rd34], %f10;
	mul.lo.s32 	%r53, %r4, %r34;
	mul.wide.s32 	%rd35, %r53, 4;
	add.s64 	%rd36, %rd26, %rd35;
	ld.global.f32 	%f1, [%rd36+24];
	add.s64 	%rd2, %rd23, %rd27;
	st.global.u32 	[%rd2], %r48;
	mul.f32 	%f11, %f1, 0f3F22F983;
	cvt.rni.s32.f32 	%r104, %f11;
	cvt.rn.f32.s32 	%f12, %r104;
	fma.rn.f32 	%f13, %f12, 0fBFC90FDA, %f1;
	fma.rn.f32 	%f14, %f12, 0fB3A22168, %f13;
	fma.rn.f32 	%f48, %f12, 0fA7C234C5, %f14;
	abs.f32 	%f3, %f1;
	setp.ltu.f32 	%p6, %f3, 0f47CE4780;
	mov.u32 	%r100, %r104;
	mov.f32 	%f47, %f48;
	@%p6 bra 	$L__BB0_9;
	setp.neu.f32 	%p7, %f3, 0f7F800000;
	@%p7 bra 	$L__BB0_4;
	mov.f32 	%f17, 0f00000000;
	mul.rn.f32 	%f47, %f1, %f17;
	mov.b32 	%r100, 0;
	bra.uni 	$L__BB0_9;
$L__BB0_4:
	mov.b32 	%r6, %f1;
	shl.b32 	%r55, %r6, 8;
	or.b32  	%r7, %r55, -2147483648;
	mov.b64 	%rd56, 0;
	mov.b32 	%r97, 0;
	mov.u64 	%rd54, __cudart_i2opi_f;
	mov.u64 	%rd55, %rd1;
$L__BB0_5:
	.pragma "nounroll";
	ld.global.nc.u32 	%r56, [%rd54];
	mad.wide.u32 	%rd39, %r56, %r7, %rd56;
	shr.u64 	%rd56, %rd39, 32;
	st.local.u32 	[%rd55], %rd39;
	add.s32 	%r97, %r97, 1;
	add.s64 	%rd55, %rd55, 4;
	add.s64 	%rd54, %rd54, 4;
	setp.ne.s32 	%p8, %r97, 6;
	@%p8 bra 	$L__BB0_5;
	shr.u32 	%r57, %r6, 23;
	st.local.u32 	[%rd1+24], %rd56;
	and.b32  	%r10, %r57, 31;
	and.b32  	%r58, %r57, 224;
	add.s32 	%r59, %r58, -128;
	shr.u32 	%r60, %r59, 5;
	mul.wide.u32 	%rd40, %r60, 4;
	sub.s64 	%rd9, %rd1, %rd40;
	ld.local.u32 	%r98, [%rd9+24];
	ld.local.u32 	%r99, [%rd9+20];
	setp.eq.s32 	%p9, %r10, 0;
	@%p9 bra 	$L__BB0_8;
	shf.l.wrap.b32 	%r98, %r99, %r98, %r10;
	ld.local.u32 	%r61, [%rd9+16];
	shf.l.wrap.b32 	%r99, %r61, %r99, %r10;
$L__BB0_8:
	shr.u32 	%r62, %r98, 30;
	shf.l.wrap.b32 	%r63, %r99, %r98, 2;
	shl.b32 	%r64, %r99, 2;
	shr.u32 	%r65, %r63, 31;
	add.s32 	%r66, %r65, %r62;
	neg.s32 	%r67, %r66;
	setp.lt.s32 	%p10, %r6, 0;
	selp.b32 	%r100, %r67, %r66, %p10;
	xor.b32  	%r68, %r63, %r6;
	shr.s32 	%r69, %r63, 31;
	xor.b32  	%r70, %r69, %r63;
	xor.b32  	%r71, %r69, %r64;
	cvt.u64.u32 	%rd41, %r70;
	shl.b64 	%rd42, %rd41, 32;
	cvt.u64.u32 	%rd43, %r71;
	or.b64  	%rd44, %rd42, %rd43;
	cvt.rn.f64.s64 	%fd1, %rd44;
	mul.f64 	%fd2, %fd1, 0d3BF921FB54442D19;
	cvt.rn.f32.f64 	%f15, %fd2;
	neg.f32 	%f16, %f15;
	setp.lt.s32 	%p11, %r68, 0;
	selp.f32 	%f47, %f16, %f15, %p11;
$L__BB0_9:
	setp.ltu.f32 	%p12, %f3, 0f47CE4780;
	mul.rn.f32 	%f18, %f47, %f47;
	and.b32  	%r73, %r100, 1;
	setp.eq.b32 	%p13, %r73, 1;
	selp.f32 	%f19, 0f3F800000, %f47, %p13;
	fma.rn.f32 	%f20, %f18, %f19, 0f00000000;
	fma.rn.f32 	%f21, %f18, 0f37CBAC00, 0fBAB607ED;
	selp.f32 	%f22, %f21, 0fB94D4153, %p13;
	selp.f32 	%f23, 0f3D2AAABB, 0f3C0885E4, %p13;
	fma.rn.f32 	%f24, %f22, %f18, %f23;
	selp.f32 	%f25, 0fBEFFFFFF, 0fBE2AAAA8, %p13;
	fma.rn.f32 	%f26, %f24, %f18, %f25;
	fma.rn.f32 	%f27, %f26, %f20, %f19;
	and.b32  	%r74, %r100, 2;
	setp.eq.s32 	%p14, %r74, 0;
	mov.f32 	%f28, 0f00000000;
	sub.f32 	%f29, %f28, %f27;
	selp.f32 	%f30, %f27, %f29, %p14;
	add.s64 	%rd10, %rd2, %rd27;
	st.global.f32 	[%rd10], %f30;
	@%p12 bra 	$L__BB0_17;
	setp.neu.f32 	%p15, %f3, 0f7F800000;
	@%p15 bra 	$L__BB0_12;
	mov.f32 	%f33, 0f00000000;
	mul.rn.f32 	%f48, %f1, %f33;
	mov.b32 	%r104, 0;
	bra.uni 	$L__BB0_17;
$L__BB0_12:
	mov.b32 	%r19, %f1;
	shl.b32 	%r76, %r19, 8;
	or.b32  	%r20, %r76, -2147483648;
	mov.b64 	%rd59, 0;
	mov.b32 	%r101, 0;
	mov.u64 	%rd57, __cudart_i2opi_f;
	mov.u64 	%rd58, %rd1;
$L__BB0_13:
	.pragma "nounroll";
	ld.global.nc.u32 	%r77, [%rd57];
	mad.wide.u32 	%rd48, %r77, %r20, %rd59;
	shr.u64 	%rd59, %rd48, 32;
	st.local.u32 	[%rd58], %rd48;
	add.s32 	%r101, %r101, 1;
	add.s64 	%rd58, %rd58, 4;
	add.s64 	%rd57, %rd57, 4;
	setp.ne.s32 	%p16, %r101, 6;
	@%p16 bra 	$L__BB0_13;
	shr.u32 	%r78, %r19, 23;
	st.local.u32 	[%rd1+24], %rd59;
	and.b32  	%r23, %r78, 31;
	and.b32  	%r79, %r78, 224;
	add.s32 	%r80, %r79, -128;
	shr.u32 	%r81, %r80, 5;
	mul.wide.u32 	%rd49, %r81, 4;
	sub.s64 	%rd17, %rd1, %rd49;
	ld.local.u32 	%r102, [%rd17+24];
	ld.local.u32 	%r103, [%rd17+20];
	setp.eq.s32 	%p17, %r23, 0;
	@%p17 bra 	$L__BB0_16;
	shf.l.wrap.b32 	%r102, %r103, %r102, %r23;
	ld.local.u32 	%r82, [%rd17+16];
	shf.l.wrap.b32 	%r103, %r82, %r103, %r23;
$L__BB0_16:
	shr.u32 	%r83, %r102, 30;
	shf.l.wrap.b32 	%r84, %r103, %r102, 2;
	shl.b32 	%r85, %r103, 2;
	shr.u32 	%r86, %r84, 31;
	add.s32 	%r87, %r86, %r83;
	neg.s32 	%r88, %r87;
	setp.lt.s32 	%p18, %r19, 0;
	selp.b32 	%r104, %r88, %r87, %p18;
	xor.b32  	%r89, %r84, %r19;
	shr.s32 	%r90, %r84, 31;
	xor.b32  	%r91, %r90, %r84;
	xor.b32  	%r92, %r90, %r85;
	cvt.u64.u32 	%rd50, %r91;
	shl.b64 	%rd51, %rd50, 32;
	cvt.u64.u32 	%rd52, %r92;
	or.b64  	%rd53, %rd51, %rd52;
	cvt.rn.f64.s64 	%fd3, %rd53;
	mul.f64 	%fd4, %fd3, 0d3BF921FB54442D19;
	cvt.rn.f32.f64 	%f31, %fd4;
	neg.f32 	%f32, %f31;
	setp.lt.s32 	%p19, %r89, 0;
	selp.f32 	%f48, %f32, %f31, %p19;
$L__BB0_17:
	add.s32 	%r94, %r104, 1;
	mul.rn.f32 	%f34, %f48, %f48;
	and.b32  	%r95, %r104, 1;
	setp.eq.b32 	%p20, %r95, 1;
	selp.f32 	%f35, %f48, 0f3F800000, %p20;
	fma.rn.f32 	%f36, %f34, %f35, 0f00000000;
	fma.rn.f32 	%f37, %f34, 0f37CBAC00, 0fBAB607ED;
	selp.f32 	%f38, 0fB94D4153, %f37, %p20;
	selp.f32 	%f39, 0f3C0885E4, 0f3D2AAABB, %p20;
	fma.rn.f32 	%f40, %f38, %f34, %f39;
	selp.f32 	%f41, 0fBE2AAAA8, 0fBEFFFFFF, %p20;
	fma.rn.f32 	%f42, %f40, %f34, %f41;
	fma.rn.f32 	%f43, %f42, %f36, %f35;
	and.b32  	%r96, %r94, 2;
	setp.eq.s32 	%p21, %r96, 0;
	mov.f32 	%f44, 0f00000000;
	sub.f32 	%f45, %f44, %f43;
	selp.f32 	%f46, %f43, %f45, %p21;
	st.global.f32 	[%rd10+4], %f46;
$L__BB0_18:
	ret;

}


// ===== COMPILED SASS (sm_100) =====

	.target	sm_100

	.elftype	@"ET_EXEC"


//--------------------- .note.nv.tkinfo           --------------------------
	.section	.note.nv.tkinfo,"",@"SHT_NOTE"
	.sectionflags	@"SHF_NOTE_NV_TKINFO"
	.tkinfo
        /*0018*/ 	.word	0x00000002
        /*0030*/ 	.string	""
        /*0030*/ 	.string	"ptxas"
        /*0030*/ 	.string	"Cuda compilation tools, release 13.0, V13.0.88"
        /*0030*/ 	.string	"Build cuda_13.0.r13.0/compiler.36424714_0"
        /*0030*/ 	.string	"-arch sm_100 -m 64 "



//--------------------- .note.nv.cuinfo           --------------------------
	.section	.note.nv.cuinfo,"",@"SHT_NOTE"
	.sectionflags	@"SHF_NOTE_NV_CUINFO"
        /*0018*/ 	.short	0x0002
        /*001a*/ 	.short	0x0064
        /*001c*/ 	.short	0x0082
	.zero		2


//--------------------- .nv.info                  --------------------------
	.section	.nv.info,"",@"SHT_CUDA_INFO"
	.align	4


	//----- nvinfo : EIATTR_REGCOUNT
	.align		4
        /*0000*/ 	.byte	0x04, 0x2f
        /*0002*/ 	.short	(.L_2 - .L_1)
	.align		4
.L_1:
        /*0004*/ 	.word	index@(_Z25generate_embedding_kerneliiiiPKfS0_PfS1_)
        /*0008*/ 	.word	0x00000017


	//----- nvinfo : EIATTR_FRAME_SIZE
	.align		4
.L_2:
        /*000c*/ 	.byte	0x04, 0x11
        /*000e*/ 	.short	(.L_4 - .L_3)
	.align		4
.L_3:
        /*0010*/ 	.word	index@(_Z25generate_embedding_kerneliiiiPKfS0_PfS1_)
        /*0014*/ 	.word	0x00000000


	//----- nvinfo : EIATTR_MIN_STACK_SIZE
	.align		4
.L_4:
        /*0018*/ 	.byte	0x04, 0x12
        /*001a*/ 	.short	(.L_6 - .L_5)
	.align		4
.L_5:
        /*001c*/ 	.word	index@(_Z25generate_embedding_kerneliiiiPKfS0_PfS1_)
        /*0020*/ 	.word	0x00000000
.L_6:


//--------------------- .nv.compat                --------------------------
	.section	.nv.compat,"",@"SHT_CUDA_COMPAT_INFO"
	.align	4
        /*0000*/ 	.byte	0x02, 0x09, 0x00, 0x00, 0x02, 0x02, 0x01, 0x00, 0x02, 0x05, 0x05, 0x00, 0x03, 0x07, 0x01, 0x01
        /*0010*/ 	.byte	0x02, 0x03, 0x00, 0x00, 0x02, 0x06, 0x01, 0x00, 0x04, 0x0b, 0x08, 0x00, 0x01, 0x00, 0x00, 0x00
        /*0020*/ 	.byte	0x00, 0x00, 0x00, 0x00


//--------------------- .nv.info._Z25generate_embedding_kerneliiiiPKfS0_PfS1_ --------------------------
	.section	.nv.info._Z25generate_embedding_kerneliiiiPKfS0_PfS1_,"",@"SHT_CUDA_INFO"
	.sectionflags	@""
	.align	4


	//----- nvinfo : EIATTR_CUDA_API_VERSION
	.align		4
        /*0000*/ 	.byte	0x04, 0x37
        /*0002*/ 	.short	(.L_8 - .L_7)
.L_7:
        /*0004*/ 	.word	0x00000082


	//----- nvinfo : EIATTR_KPARAM_INFO
	.align		4
.L_8:
        /*0008*/ 	.byte	0x04, 0x17
        /*000a*/ 	.short	(.L_10 - .L_9)
.L_9:
        /*000c*/ 	.word	0x00000000
        /*0010*/ 	.short	0x0007
        /*0012*/ 	.short	0x0028
        /*0014*/ 	.byte	0x00, 0xf5, 0x21, 0x00


	//----- nvinfo : EIATTR_KPARAM_INFO
	.align		4
.L_10:
        /*0018*/ 	.byte	0x04, 0x17
        /*001a*/ 	.short	(.L_12 - .L_11)
.L_11:
        /*001c*/ 	.word	0x00000000
        /*0020*/ 	.short	0x0006
        /*0022*/ 	.short	0x0020
        /*0024*/ 	.byte	0x00, 0xf5, 0x21, 0x00


	//----- nvinfo : EIATTR_KPARAM_INFO
	.align		4
.L_12:
        /*0028*/ 	.byte	0x04, 0x17
        /*002a*/ 	.short	(.L_14 - .L_13)
.L_13:
        /*002c*/ 	.word	0x00000000
        /*0030*/ 	.short	0x0005
        /*0032*/ 	.short	0x0018
        /*0034*/ 	.byte	0x00, 0xf5, 0x21, 0x00


	//----- nvinfo : EIATTR_KPARAM_INFO
	.align		4
.L_14:
        /*0038*/ 	.byte	0x04, 0x17
        /*003a*/ 	.short	(.L_16 - .L_15)
.L_15:
        /*003c*/ 	.word	0x00000000
        /*0040*/ 	.short	0x0004
        /*0042*/ 	.short	0x0010
        /*0044*/ 	.byte	0x00, 0xf5, 0x21, 0x00


	//----- nvinfo : EIATTR_KPARAM_INFO
	.align		4
.L_16:
        /*0048*/ 	.byte	0x04, 0x17
        /*004a*/ 	.short	(.L_18 - .L_17)
.L_17:
        /*004c*/ 	.word	0x00000000
        /*0050*/ 	.short	0x0003
        /*0052*/ 	.short	0x000c
        /*0054*/ 	.byte	0x00, 0xf0, 0x11, 0x00


	//----- nvinfo : EIATTR_KPARAM_INFO
	.align		4
.L_18:
        /*0058*/ 	.byte	0x04, 0x17
        /*005a*/ 	.short	(.L_20 - .L_19)
.L_19:
        /*005c*/ 	.word	0x00000000
        /*0060*/ 	.short	0x0002
        /*0062*/ 	.short	0x0008
        /*0064*/ 	.byte	0x00, 0xf0, 0x11, 0x00


	//----- nvinfo : EIATTR_KPARAM_INFO
	.align		4
.L_20:
        /*0068*/ 	.byte	0x04, 0x17
        /*006a*/ 	.short	(.L_22 - .L_21)
.L_21:
        /*006c*/ 	.word	0x00000000
        /*0070*/ 	.short	0x0001
        /*0072*/ 	.short	0x0004
        /*0074*/ 	.byte	0x00, 0xf0, 0x11, 0x00


	//----- nvinfo : EIATTR_KPARAM_INFO
	.align		4
.L_22:
        /*0078*/ 	.byte	0x04, 0x17
        /*007a*/ 	.short	(.L_24 - .L_23)
.L_23:
        /*007c*/ 	.word	0x00000000
        /*0080*/ 	.short	0x0000
        /*0082*/ 	.short	0x0000
        /*0084*/ 	.byte	0x00, 0xf0, 0x11, 0x00


	//----- nvinfo : EIATTR_SPARSE_MMA_MASK
	.align		4
.L_24:
        /*0088*/ 	.byte	0x03, 0x50
        /*008a*/ 	.short	0x0000


	//----- nvinfo : EIATTR_MAXREG_COUNT
	.align		4
        /*008c*/ 	.byte	0x03, 0x1b
        /*008e*/ 	.short	0x00ff


	//----- nvinfo : EIATTR_MERCURY_ISA_VERSION
	.align		4
        /*0090*/ 	.byte	0x03, 0x5f
        /*0092*/ 	.short	0x0101


	//----- nvinfo : EIATTR_VRC_CTA_INIT_COUNT
	.align		4
        /*0094*/ 	.byte	0x02, 0x4a
	.zero		1
	.zero		1


	//----- nvinfo : EIATTR_EXIT_INSTR_OFFSETS
	.align		4
        /*0098*/ 	.byte	0x04, 0x1c
        /*009a*/ 	.short	(.L_26 - .L_25)


	//   ....[0]....
.L_25:
        /*009c*/ 	.word	0x00000120


	//   ....[1]....
        /*00a0*/ 	.word	0x000011f0


	//----- nvinfo : EIATTR_CRS_STACK_SIZE
	.align		4
.L_26:
        /*00a4*/ 	.byte	0x04, 0x1e
        /*00a6*/ 	.short	(.L_28 - .L_27)
.L_27:
        /*00a8*/ 	.word	0x00000000


	//----- nvinfo : EIATTR_CBANK_PARAM_SIZE
	.align		4
.L_28:
        /*00ac*/ 	.byte	0x03, 0x19
        /*00ae*/ 	.short	0x0030


	//----- nvinfo : EIATTR_PARAM_CBANK
	.align		4
        /*00b0*/ 	.byte	0x04, 0x0a
        /*00b2*/ 	.short	(.L_30 - .L_29)
	.align		4
.L_29:
        /*00b4*/ 	.word	index@(.nv.constant0._Z25generate_embedding_kerneliiiiPKfS0_PfS1_)
        /*00b8*/ 	.short	0x0380
        /*00ba*/ 	.short	0x0030


	//----- nvinfo : EIATTR_SW_WAR
	.align		4
.L_30:
        /*00bc*/ 	.byte	0x04, 0x36
        /*00be*/ 	.short	(.L_32 - .L_31)
.L_31:
        /*00c0*/ 	.word	0x00000008
.L_32:


//--------------------- .nv.callgraph             --------------------------
	.section	.nv.callgraph,"",@"SHT_CUDA_CALLGRAPH"
	.align	4
	.sectionentsize	8
	.align		4
        /*0000*/ 	.word	0x00000000
	.align		4
        /*0004*/ 	.word	0xffffffff
	.align		4
        /*0008*/ 	.word	0x00000000
	.align		4
        /*000c*/ 	.word	0xfffffffe
	.align		4
        /*0010*/ 	.word	0x00000000
	.align		4
        /*0014*/ 	.word	0xfffffffd
	.align		4
        /*0018*/ 	.word	0x00000000
	.align		4
        /*001c*/ 	.word	0xfffffffc


//--------------------- .nv.constant4             --------------------------
	.section	.nv.constant4,"a",@progbits
	.align	8
	.align		8
.nv.constant4:
        /*0000*/ 	.dword	__cudart_i2opi_f


//--------------------- .text._Z25generate_embedding_kerneliiiiPKfS0_PfS1_ --------------------------
	.section	.text._Z25generate_embedding_kerneliiiiPKfS0_PfS1_,"ax",@progbits
	.align	128
        .global         _Z25generate_embedding_kerneliiiiPKfS0_PfS1_
        .type           _Z25generate_embedding_kerneliiiiPKfS0_PfS1_,@function
        .size           _Z25generate_embedding_kerneliiiiPKfS0_PfS1_,(.L_x_11 - _Z25generate_embedding_kerneliiiiPKfS0_PfS1_)
        .other          _Z25generate_embedding_kerneliiiiPKfS0_PfS1_,@"STO_CUDA_ENTRY STV_DEFAULT"
_Z25generate_embedding_kerneliiiiPKfS0_PfS1_:
.text._Z25generate_embedding_kerneliiiiPKfS0_PfS1_:
[----:B------:R-:W-:Y:S01]  /*0000*/  LDC R1, c[0x0][0x37c] ;  /* 0x0000df00ff017b82 */ /* 0x000fe20000000800 */
[----:B------:R-:W0:Y:S07]  /*0010*/  S2R R2, SR_TID.Y ;  /* 0x0000000000027919 */ /* 0x000e2e0000002200 */
[----:B------:R-:W1:Y:S01]  /*0020*/  LDC R0, c[0x0][0x360] ;  /* 0x0000d800ff007b82 */ /* 0x000e620000000800 */
[----:B------:R-:W2:Y:S01]  /*0030*/  LDCU.64 UR8, c[0x0][0x380] ;  /* 0x00007000ff0877ac */ /* 0x000ea20008000a00 */
[----:B------:R-:W1:Y:S01]  /*0040*/  S2R R5, SR_TID.X ;  /* 0x0000000000057919 */ /* 0x000e620000002100 */
[----:B------:R-:W3:Y:S01]  /*0050*/  LDCU UR10, c[0x0][0x388] ;  /* 0x00007100ff0a77ac */ /* 0x000ee20008000800 */
[----:B------:R-:W4:Y:S04]  /*0060*/  S2R R4, SR_TID.Z ;  /* 0x0000000000047919 */ /* 0x000f280000002300 */
[----:B------:R-:W0:Y:S08]  /*0070*/  S2UR UR5, SR_CTAID.Y ;  /* 0x00000000000579c3 */ /* 0x000e300000002600 */
[----:B------:R-:W0:Y:S08]  /*0080*/  LDC R3, c[0x0][0x364] ;  /* 0x0000d900ff037b82 */ /* 0x000e300000000800 */
[----:B------:R-:W1:Y:S08]  /*0090*/  S2UR UR4, SR_CTAID.X ;  /* 0x00000000000479c3 */ /* 0x000e700000002500 */
[----:B------:R-:W4:Y:S08]  /*00a0*/  S2UR UR6, SR_CTAID.Z ;  /* 0x00000000000679c3 */ /* 0x000f300000002700 */
[----:B------:R-:W4:Y:S01]  /*00b0*/  LDC R13, c[0x0][0x368] ;  /* 0x0000da00ff0d7b82 */ /* 0x000f220000000800 */
[----:B0-----:R-:W-:-:S05]  /*00c0*/  IMAD R3, R3, UR5, R2 ;  /* 0x0000000503037c24 */ /* 0x001fca000f8e0202 */
[----:B--2---:R-:W-:Y:S01]  /*00d0*/  ISETP.GE.AND P0, PT, R3, UR9, PT ;  /* 0x0000000903007c0c */ /* 0x004fe2000bf06270 */
[----:B-1----:R-:W-:-:S05]  /*00e0*/  IMAD R0, R0, UR4, R5 ;  /* 0x0000000400007c24 */ /* 0x002fca000f8e0205 */
[----:B------:R-:W-:Y:S01]  /*00f0*/  ISETP.GE.OR P0, PT, R0, UR8, P0 ;  /* 0x0000000800007c0c */ /* 0x000fe20008706670 */
[----:B----4-:R-:W-:-:S05]  /*0100*/  IMAD R13, R13, UR6, R4 ;  /* 0x000000060d0d7c24 */ /* 0x010fca000f8e0204 */
[----:B---3--:R-:W-:-:S13]  /*0110*/  ISETP.GE.OR P0, PT, R13, UR10, P0 ;  /* 0x0000000a0d007c0c */ /* 0x008fda0008706670 */
[----:B------:R-:W-:Y:S05]  /*0120*/  @P0 EXIT ;  /* 0x000000000000094d */ /* 0x000fea0003800000 */
[----:B------:R-:W0:Y:S01]  /*0130*/  LDC.64 R4, c[0x0][0x3a0] ;  /* 0x0000e800ff047b82 */ /* 0x000e220000000a00 */
[----:B------:R-:W-:Y:S01]  /*0140*/  IMAD R2, R0, UR9, R3 ;  /* 0x0000000900027c24 */ /* 0x000fe2000f8e0203 */
[----:B------:R-:W1:Y:S01]  /*0150*/  LDCU.64 UR6, c[0x0][0x358] ;  /* 0x00006b00ff0677ac */ /* 0x000e620008000a00 */
[----:B------:R-:W-:Y:S02]  /*0160*/  IMAD.MOV.U32 R17, RZ, RZ, 0x3f800000 ;  /* 0x3f800000ff117424 */ /* 0x000fe400078e00ff */
[----:B------:R-:W-:Y:S01]  /*0170*/  IMAD R2, R2, UR10, R13 ;  /* 0x0000000a02027c24 */ /* 0x000fe2000f8e020d */
[----:B------:R-:W2:Y:S02]  /*0180*/  LDCU UR4, c[0x0][0x38c] ;  /* 0x00007180ff0477ac */ /* 0x000ea40008000800 */
[----:B------:R-:W3:Y:S01]  /*0190*/  LDC.64 R10, c[0x0][0x390] ;  /* 0x0000e400ff0a7b82 */ /* 0x000ee20000000a00 */
[----:B------:R-:W-:-:S04]  /*01a0*/  IMAD R0, R2, UR10, R2 ;  /* 0x0000000a02007c24 */ /* 0x000fc8000f8e0202 */
[----:B------:R-:W-:-:S03]  /*01b0*/  IMAD.IADD R9, R13, 0x1, R0 ;  /* 0x000000010d097824 */ /* 0x000fc600078e0200 */
[----:B------:R-:W4:Y:S01]  /*01c0*/  LDC.64 R14, c[0x0][0x398] ;  /* 0x0000e600ff0e7b82 */ /* 0x000f220000000a00 */
[----:B0-----:R-:W-:-:S04]  /*01d0*/  IMAD.WIDE R6, R2, 0x4, R4 ;  /* 0x0000000402067825 */ /* 0x001fc800078e0204 */
[----:B------:R-:W-:Y:S01]  /*01e0*/  IMAD.WIDE R8, R9, 0x4, R4 ;  /* 0x0000000409087825 */ /* 0x000fe200078e0204 */
[----:B-1----:R0:W-:Y:S03]  /*01f0*/  STG.E desc[UR6][R6.64], RZ ;  /* 0x000000ff06007986 */ /* 0x0021e6000c101906 */
[----:B---3--:R-:W-:Y:S01]  /*0200*/  IMAD.WIDE.U32 R10, R13, 0x4, R10 ;  /* 0x000000040d0a7825 */ /* 0x008fe200078e000a */
[----:B------:R1:W-:Y:S05]  /*0210*/  STG.E desc[UR6][R8.64], R17 ;  /* 0x0000001108007986 */ /* 0x0003ea000c101906 */
[----:B------:R-:W3:Y:S01]  /*0220*/  LDG.E R11, desc[UR6][R10.64] ;  /* 0x000000060a0b7981 */ /* 0x000ee2000c1e1900 */
[----:B------:R-:W-:-:S02]  /*0230*/  VIADD R13, R0, UR10 ;  /* 0x0000000a000d7c36 */ /* 0x000fc40008000000 */
[C---:B--2---:R-:W-:Y:S02]  /*0240*/  IMAD R3, R2.reuse, UR4, RZ ;  /* 0x0000000402037c24 */ /* 0x044fe4000f8e02ff */
[----:B------:R-:W-:Y:S02]  /*0250*/  IMAD.WIDE R12, R13, 0x4, R4 ;  /* 0x000000040d0c7825 */ /* 0x000fe400078e0204 */
[----:B------:R-:W2:Y:S02]  /*0260*/  LDC.64 R4, c[0x0][0x3a8] ;  /* 0x0000ea00ff047b82 */ /* 0x000ea40000000a00 */
[----:B----4-:R-:W-:Y:S01]  /*0270*/  IMAD.WIDE R14, R3, 0x4, R14 ;  /* 0x00000004030e7825 */ /* 0x010fe200078e020e */
[----:B---3--:R3:W-:Y:S04]  /*0280*/  STG.E desc[UR6][R12.64], R11 ;  /* 0x0000000b0c007986 */ /* 0x0087e8000c101906 */
[----:B------:R-:W4:Y:S01]  /*0290*/  LDG.E R3, desc[UR6][R14.64+0x18] ;  /* 0x000018060e037981 */ /* 0x000f22000c1e1900 */
[----:B--2---:R-:W-:Y:S01]  /*02a0*/  IMAD.WIDE R4, R2, 0x4, R4 ;  /* 0x0000000402047825 */ /* 0x004fe200078e0204 */
[----:B------:R-:W-:Y:S04]  /*02b0*/  BSSY.RECONVERGENT B0, `(.L_x_0) ;  /* 0x000006c000007945 */ /* 0x000fe80003800200 */
[----:B------:R3:W-:Y:S01]  /*02c0*/  STG.E desc[UR6][R4.64], RZ ;  /* 0x000000ff04007986 */ /* 0x0007e2000c101906 */
[C---:B----4-:R-:W-:Y:S01]  /*02d0*/  FMUL R0, R3.reuse, 0.63661974668502807617 ;  /* 0x3f22f98303007820 */ /* 0x050fe20000400000 */
[----:B------:R-:W-:-:S04]  /*02e0*/  FSETP.GE.AND P0, PT, |R3|, 105615, PT ;  /* 0x47ce47800300780b */ /* 0x000fc80003f06200 */
[----:B0-----:R-:W-:Y:S01]  /*02f0*/  P2R R6, PR, RZ, 0x1 ;  /* 0x00000001ff067803 */ /* 0x001fe20000000000 */
[----:B------:R-:W1:Y:S02]  /*0300*/  F2I.NTZ R0, R0 ;  /* 0x0000000000007305 */ /* 0x000e640000203100 */
[----:B-1----:R-:W-:-:S05]  /*0310*/  I2FP.F32.S32 R8, R0 ;  /* 0x0000000000087245 */ /* 0x002fca0000201400 */
[----:B------:R-:W-:-:S04]  /*0320*/  FFMA R7, R8, -1.5707962512969970703, R3 ;  /* 0xbfc90fda08077823 */ /* 0x000fc80000000003 */
[----:B------:R-:W-:-:S04]  /*0330*/  FFMA R7, R8, -7.5497894158615963534e-08, R7 ;  /* 0xb3a2216808077823 */ /* 0x000fc80000000007 */
[----:B------:R-:W-:Y:S01]  /*0340*/  FFMA R8, R8, -5.3903029534742383927e-15, R7 ;  /* 0xa7c234c508087823 */ /* 0x000fe20000000007 */
[----:B------:R-:W-:-:S03]  /*0350*/  IMAD.MOV.U32 R7, RZ, RZ, R0 ;  /* 0x000000ffff077224 */ /* 0x000fc600078e0000 */
[----:B------:R-:W-:Y:S01]  /*0360*/  IMAD.MOV.U32 R10, RZ, RZ, R8 ;  /* 0x000000ffff0a7224 */ /* 0x000fe200078e0008 */
[----:B---3--:R-:W-:Y:S06]  /*0370*/  @!P0 BRA `(.L_x_1) ;  /* 0x00000004007c8947 */ /* 0x008fec0003800000 */
[----:B------:R-:W-:-:S13]  /*0380*/  FSETP.NEU.AND P0, PT, |R3|, +INF , PT ;  /* 0x7f8000000300780b */ /* 0x000fda0003f0d200 */
[----:B------:R-:W-:Y:S01]  /*0390*/  @!P0 FMUL R10, RZ, R3 ;  /* 0x00000003ff0a8220 */ /* 0x000fe20000400000 */
[----:B------:R-:W-:Y:S01]  /*03a0*/  @!P0 MOV R0, RZ ;  /* 0x000000ff00008202 */ /* 0x000fe20000000f00 */
[----:B------:R-:W-:Y:S06]  /*03b0*/  @!P0 BRA `(.L_x_1) ;  /* 0x00000004006c8947 */ /* 0x000fec0003800000 */
[----:B------:R-:W-:Y:S01]  /*03c0*/  IMAD.SHL.U32 R6, R3, 0x100, RZ ;  /* 0x0000010003067824 */ /* 0x000fe200078e00ff */
[----:B------:R-:W0:Y:S01]  /*03d0*/  LDCU.64 UR8, c[0x4][URZ] ;  /* 0x01000000ff0877ac */ /* 0x000e220008000a00 */
[----:B------:R-:W-:Y:S02]  /*03e0*/  IMAD.MOV.U32 R0, RZ, RZ, RZ ;  /* 0x000000ffff007224 */ /* 0x000fe400078e00ff */
[----:B------:R-:W-:Y:S01]  /*03f0*/  IMAD.MOV.U32 R19, RZ, RZ, RZ ;  /* 0x000000ffff137224 */ /* 0x000fe200078e00ff */
[----:B------:R-:W-:Y:S01]  /*0400*/  LOP3.LUT R9, R6, 0x80000000, RZ, 0xfc, !PT ;  /* 0x8000000006097812 */ /* 0x000fe200078efcff */
[----:B------:R-:W-:Y:S01]  /*0410*/  UMOV UR5, URZ ;  /* 0x000000ff00057c82 */ /* 0x000fe20008000000 */
[----:B------:R-:W-:-:S05]  /*0420*/  UMOV UR4, URZ ;  /* 0x000000ff00047c82 */ /* 0x000fca0008000000 */
.L_x_2:
[----:B0-----:R-:W-:Y:S01]  /*0430*/  IMAD.U32 R12, RZ, RZ, UR8 ;  /* 0x00000008ff0c7e24 */ /* 0x001fe2000f8e00ff */
[----:B------:R-:W-:-:S05]  /*0440*/  MOV R13, UR9 ;  /* 0x00000009000d7c02 */ /* 0x000fca0008000f00 */
[----:B------:R-:W2:Y:S01]  /*0450*/  LDG.E.CONSTANT R10, desc[UR6][R12.64] ;  /* 0x000000060c0a7981 */ /* 0x000ea2000c1e9900 */
[----:B------:R-:W-:Y:S01]  /*0460*/  UIADD3 UR4, UPT, UPT, UR4, 0x1, URZ ;  /* 0x0000000104047890 */ /* 0x000fe2000fffe0ff */
[C---:B------:R-:W-:Y:S01]  /*0470*/  ISETP.EQ.AND P0, PT, R19.reuse, RZ, PT ;  /* 0x000000ff1300720c */ /* 0x040fe20003f02270 */
[----:B------:R-:W-:Y:S01]  /*0480*/  UIADD3 UR8, UP1, UPT, UR8, 0x4, URZ ;  /* 0x0000000408087890 */ /* 0x000fe2000ff3e0ff */
[C---:B------:R-:W-:Y:S01]  /*0490*/  ISETP.EQ.AND P1, PT, R19.reuse, 0x4, PT ;  /* 0x000000041300780c */ /* 0x040fe20003f22270 */
[----:B------:R-:W-:Y:S01]  /*04a0*/  UISETP.NE.AND UP0, UPT, UR4, 0x6, UPT ;  /* 0x000000060400788c */ /* 0x000fe2000bf05270 */
[C---:B------:R-:W-:Y:S01]  /*04b0*/  ISETP.EQ.AND P3, PT, R19.reuse, 0xc, PT ;  /* 0x0000000c1300780c */ /* 0x040fe20003f62270 */
[----:B------:R-:W-:Y:S01]  /*04c0*/  UIADD3.X UR9, UPT, UPT, URZ, UR9, URZ, UP1, !UPT ;  /* 0x00000009ff097290 */ /* 0x000fe20008ffe4ff */
[C---:B------:R-:W-:Y:S02]  /*04d0*/  ISETP.EQ.AND P4, PT, R19.reuse, 0x10, PT ;  /* 0x000000101300780c */ /* 0x040fe40003f82270 */
[----:B------:R-:W-:Y:S01]  /*04e0*/  ISETP.EQ.AND P5, PT, R19, 0x14, PT ;  /* 0x000000141300780c */ /* 0x000fe20003fa2270 */
[----:B--2---:R-:W-:-:S03]  /*04f0*/  IMAD.WIDE.U32 R10, R10, R9, RZ ;  /* 0x000000090a0a7225 */ /* 0x004fc600078e00ff */
[----:B------:R-:W-:-:S04]  /*0500*/  IADD3 R10, P2, PT, R10, R0, RZ ;  /* 0x000000000a0a7210 */ /* 0x000fc80007f5e0ff */
[----:B------:R-:W-:Y:S01]  /*0510*/  IADD3.X R0, PT, PT, R11, UR5, RZ, P2, !PT ;  /* 0x000000050b007c10 */ /* 0x000fe200097fe4ff */
[--C-:B------:R-:W-:Y:S01]  /*0520*/  @P0 IMAD.MOV.U32 R6, RZ, RZ, R10.reuse ;  /* 0x000000ffff060224 */ /* 0x100fe200078e000a */
[C---:B------:R-:W-:Y:S01]  /*0530*/  ISETP.EQ.AND P2, PT, R19.reuse, 0x8, PT ;  /* 0x000000081300780c */ /* 0x040fe20003f42270 */
[--C-:B------:R-:W-:Y:S01]  /*0540*/  @P1 IMAD.MOV.U32 R15, RZ, RZ, R10.reuse ;  /* 0x000000ffff0f1224 */ /* 0x100fe200078e000a */
[----:B------:R-:W-:Y:S01]  /*0550*/  @P4 MOV R18, R10 ;  /* 0x0000000a00124202 */ /* 0x000fe20000000f00 */
[--C-:B------:R-:W-:Y:S02]  /*0560*/  @P3 IMAD.MOV.U32 R17, RZ, RZ, R10.reuse ;  /* 0x000000ffff113224 */ /* 0x100fe400078e000a */
[----:B------:R-:W-:Y:S02]  /*0570*/  @P5 IMAD.MOV.U32 R14, RZ, RZ, R10 ;  /* 0x000000ffff0e5224 */ /* 0x000fe400078e000a */
[----:B------:R-:W-:-:S06]  /*0580*/  VIADD R19, R19, 0x4 ;  /* 0x0000000413137836 */ /* 0x000fcc0000000000 */
[----:B------:R-:W-:Y:S01]  /*0590*/  @P2 IMAD.MOV.U32 R16, RZ, RZ, R10 ;  /* 0x000000ffff102224 */ /* 0x000fe200078e000a */
[----:B------:R-:W-:Y:S06]  /*05a0*/  BRA.U UP0, `(.L_x_2) ;  /* 0xfffffffd00a07547 */ /* 0x000fec000b83ffff */
[----:B------:R-:W-:Y:S01]  /*05b0*/  SHF.R.U32.HI R10, RZ, 0x17, R3 ;  /* 0x00000017ff0a7819 */ /* 0x000fe20000011603 */
[----:B------:R-:W-:Y:S03]  /*05c0*/  BSSY.RECONVERGENT B1, `(.L_x_3) ;  /* 0x0000028000017945 */ /* 0x000fe60003800200 */
[C---:B------:R-:W-:Y:S02]  /*05d0*/  LOP3.LUT R9, R10.reuse, 0xe0, RZ, 0xc0, !PT ;  /* 0x000000e00a097812 */ /* 0x040fe400078ec0ff */
[----:B------:R-:W-:-:S03]  /*05e0*/  LOP3.LUT P6, RZ, R10, 0x1f, RZ, 0xc0, !PT ;  /* 0x0000001f0aff7812 */ /* 0x000fc600078cc0ff */
[----:B------:R-:W-:-:S05]  /*05f0*/  VIADD R9, R9, 0xffffff80 ;  /* 0xffffff8009097836 */ /* 0x000fca0000000000 */
[----:B------:R-:W-:-:S05]  /*0600*/  SHF.R.U32.HI R9, RZ, 0x5, R9 ;  /* 0x00000005ff097819 */ /* 0x000fca0000011609 */
[----:B------:R-:W-:-:S05]  /*0610*/  IMAD.U32 R13, R9, -0x4, RZ ;  /* 0xfffffffc090d7824 */ /* 0x000fca00078e00ff */
[C---:B------:R-:W-:Y:S02]  /*0620*/  ISETP.EQ.AND P3, PT, R13.reuse, -0x18, PT ;  /* 0xffffffe80d00780c */ /* 0x040fe40003f62270 */
[C---:B------:R-:W-:Y:S02]  /*0630*/  ISETP.EQ.AND P4, PT, R13.reuse, -0x14, PT ;  /* 0xffffffec0d00780c */ /* 0x040fe40003f82270 */
[C---:B------:R-:W-:Y:S02]  /*0640*/  ISETP.EQ.AND P0, PT, R13.reuse, -0x10, PT ;  /* 0xfffffff00d00780c */ /* 0x040fe40003f02270 */
[C---:B------:R-:W-:Y:S02]  /*0650*/  ISETP.EQ.AND P1, PT, R13.reuse, -0xc, PT ;  /* 0xfffffff40d00780c */ /* 0x040fe40003f22270 */
[C---:B------:R-:W-:Y:S02]  /*0660*/  ISETP.EQ.AND P2, PT, R13.reuse, -0x8, PT ;  /* 0xfffffff80d00780c */ /* 0x040fe40003f42270 */
[----:B------:R-:W-:-:S03]  /*0670*/  ISETP.EQ.AND P5, PT, R13, 0x4, PT ;  /* 0x000000040d00780c */ /* 0x000fc60003fa2270 */
[----:B------:R-:W-:Y:S02]  /*0680*/  @P3 MOV R9, R6 ;  /* 0x0000000600093202 */ /* 0x000fe40000000f00 */
[----:B------:R-:W-:Y:S01]  /*0690*/  @P4 IMAD.MOV.U32 R11, RZ, RZ, R6 ;  /* 0x000000ffff0b4224 */ /* 0x000fe200078e0006 */
[C---:B------:R-:W-:Y:S01]  /*06a0*/  ISETP.EQ.AND P3, PT, R13.reuse, -0x4, PT ;  /* 0xfffffffc0d00780c */ /* 0x040fe20003f62270 */
[--C-:B------:R-:W-:Y:S01]  /*06b0*/  @P4 IMAD.MOV.U32 R9, RZ, RZ, R15.reuse ;  /* 0x000000ffff094224 */ /* 0x100fe200078e000f */
[----:B------:R-:W-:Y:S01]  /*06c0*/  ISETP.EQ.AND P4, PT, R13, RZ, PT ;  /* 0x000000ff0d00720c */ /* 0x000fe20003f82270 */
[----:B------:R-:W-:Y:S01]  /*06d0*/  @P0 IMAD.MOV.U32 R11, RZ, RZ, R15 ;  /* 0x000000ffff0b0224 */ /* 0x000fe200078e000f */
[----:B------:R-:W-:Y:S01]  /*06e0*/  @P1 MOV R11, R16 ;  /* 0x00000010000b1202 */ /* 0x000fe20000000f00 */
[----:B------:R-:W-:Y:S02]  /*06f0*/  @P0 IMAD.MOV.U32 R9, RZ, RZ, R16 ;  /* 0x000000ffff090224 */ /* 0x000fe400078e0010 */
[----:B------:R-:W-:-:S02]  /*0700*/  @P1 IMAD.MOV.U32 R9, RZ, RZ, R17 ;  /* 0x000000ffff091224 */ /* 0x000fc400078e0011 */
[----:B------:R-:W-:Y:S02]  /*0710*/  @P2 IMAD.MOV.U32 R11, RZ, RZ, R17 ;  /* 0x000000ffff0b2224 */ /* 0x000fe400078e0011 */
[--C-:B------:R-:W-:Y:S02]  /*0720*/  @P2 IMAD.MOV.U32 R9, RZ, RZ, R18.reuse ;  /* 0x000000ffff092224 */ /* 0x100fe400078e0012 */
[----:B------:R-:W-:Y:S01]  /*0730*/  @P3 IMAD.MOV.U32 R11, RZ, RZ, R18 ;  /* 0x000000ffff0b3224 */ /* 0x000fe200078e0012 */
[----:B------:R-:W-:Y:S01]  /*0740*/  @P3 MOV R9, R14 ;  /* 0x0000000e00093202 */ /* 0x000fe20000000f00 */
[----:B------:R-:W-:Y:S02]  /*0750*/  @P4 IMAD.MOV.U32 R11, RZ, RZ, R14 ;  /* 0x000000ffff0b4224 */ /* 0x000fe400078e000e */
[--C-:B------:R-:W-:Y:S02]  /*0760*/  @P4 IMAD.MOV.U32 R9, RZ, RZ, R0.reuse ;  /* 0x000000ffff094224 */ /* 0x100fe400078e0000 */
[----:B------:R-:W-:Y:S01]  /*0770*/  @P5 IMAD.MOV.U32 R11, RZ, RZ, R0 ;  /* 0x000000ffff0b5224 */ /* 0x000fe200078e0000 */
[----:B------:R-:W-:Y:S06]  /*0780*/  @!P6 BRA `(.L_x_4) ;  /* 0x00000000002ce947 */ /* 0x000fec0003800000 */
[----:B------:R-:W-:Y:S01]  /*0790*/  @P0 IMAD.MOV.U32 R12, RZ, RZ, R6 ;  /* 0x000000ffff0c0224 */ /* 0x000fe200078e0006 */
[----:B------:R-:W-:Y:S02]  /*07a0*/  ISETP.EQ.AND P0, PT, R13, 0x8, PT ;  /* 0x000000080d00780c */ /* 0x000fe40003f02270 */
[----:B------:R-:W-:Y:S01]  /*07b0*/  @P1 MOV R12, R15 ;  /* 0x0000000f000c1202 */ /* 0x000fe20000000f00 */
[----:B------:R-:W-:Y:S01]  /*07c0*/  @P2 IMAD.MOV.U32 R12, RZ, RZ, R16 ;  /* 0x000000ffff0c2224 */ /* 0x000fe200078e0010 */
[----:B------:R-:W-:Y:S01]  /*07d0*/  LOP3.LUT R10, R10, 0x1f, RZ, 0xc0, !PT ;  /* 0x0000001f0a0a7812 */ /* 0x000fe200078ec0ff */
[----:B------:R-:W-:Y:S02]  /*07e0*/  @P3 IMAD.MOV.U32 R12, RZ, RZ, R17 ;  /* 0x000000ffff0c3224 */ /* 0x000fe400078e0011 */
[----:B------:R-:W-:Y:S01]  /*07f0*/  @P4 IMAD.MOV.U32 R12, RZ, RZ, R18 ;  /* 0x000000ffff0c4224 */ /* 0x000fe200078e0012 */
[----:B------:R-:W-:Y:S01]  /*0800*/  SHF.L.W.U32.HI R9, R11, R10, R9 ;  /* 0x0000000a0b097219 */ /* 0x000fe20000010e09 */
[----:B------:R-:W-:-:S04]  /*0810*/  @P5 IMAD.MOV.U32 R12, RZ, RZ, R14 ;  /* 0x000000ffff0c5224 */ /* 0x000fc800078e000e */
[----:B------:R-:W-:-:S04]  /*0820*/  @P0 MOV R12, R0 ;  /* 0x00000000000c0202 */ /* 0x000fc80000000f00 */
[----:B------:R-:W-:-:S07]  /*0830*/  SHF.L.W.U32.HI R11, R12, R10, R11 ;  /* 0x0000000a0c0b7219 */ /* 0x000fce0000010e0b */
.L_x_4:
[----:B------:R-:W-:Y:S05]  /*0840*/  BSYNC.RECONVERGENT B1 ;  /* 0x0000000000017941 */ /* 0x000fea0003800200 */
.L_x_3:
[C---:B------:R-:W-:Y:S01]  /*0850*/  SHF.L.W.U32.HI R19, R11.reuse, 0x2, R9 ;  /* 0x000000020b137819 */ /* 0x040fe20000010e09 */
[----:B------:R-:W-:Y:S01]  /*0860*/  IMAD.SHL.U32 R11, R11, 0x4, RZ ;  /* 0x000000040b0b7824 */ /* 0x000fe200078e00ff */
[----:B------:R-:W-:Y:S01]  /*0870*/  UMOV UR4, 0x54442d19 ;  /* 0x54442d1900047882 */ /* 0x000fe20000000000 */
[----:B------:R-:W-:Y:S01]  /*0880*/  UMOV UR5, 0x3bf921fb ;  /* 0x3bf921fb00057882 */ /* 0x000fe20000000000 */
[----:B------:R-:W-:Y:S02]  /*0890*/  SHF.R.S32.HI R0, RZ, 0x1f, R19 ;  /* 0x0000001fff007819 */ /* 0x000fe40000011413 */
[----:B------:R-:W-:Y:S02]  /*08a0*/  ISETP.GE.AND P0, PT, R3, RZ, PT ;  /* 0x000000ff0300720c */ /* 0x000fe40003f06270 */
[C---:B------:R-:W-:Y:S02]  /*08b0*/  LOP3.LUT R10, R0.reuse, R11, RZ, 0x3c, !PT ;  /* 0x0000000b000a7212 */ /* 0x040fe400078e3cff */
[----:B------:R-:W-:-:S02]  /*08c0*/  LOP3.LUT R11, R0, R19, RZ, 0x3c, !PT ;  /* 0x00000013000b7212 */ /* 0x000fc400078e3cff */
[----:B------:R-:W-:Y:S02]  /*08d0*/  SHF.R.U32.HI R0, RZ, 0x1e, R9 ;  /* 0x0000001eff007819 */ /* 0x000fe40000011609 */
[C---:B------:R-:W-:Y:S02]  /*08e0*/  LOP3.LUT R9, R19.reuse, R3, RZ, 0x3c, !PT ;  /* 0x0000000313097212 */ /* 0x040fe400078e3cff */
[----:B------:R-:W0:Y:S01]  /*08f0*/  I2F.F64.S64 R10, R10 ;  /* 0x0000000a000a7312 */ /* 0x000e220000301c00 */
[----:B------:R-:W-:Y:S02]  /*0900*/  LEA.HI R0, R19, R0, RZ, 0x1 ;  /* 0x0000000013007211 */ /* 0x000fe400078f08ff */
[----:B------:R-:W-:-:S03]  /*0910*/  ISETP.GE.AND P1, PT, R9, RZ, PT ;  /* 0x000000ff0900720c */ /* 0x000fc60003f26270 */
[----:B------:R-:W-:-:S04]  /*0920*/  IMAD.MOV R9, RZ, RZ, -R0 ;  /* 0x000000ffff097224 */ /* 0x000fc800078e0a00 */
[----:B------:R-:W-:Y:S01]  /*0930*/  @!P0 IMAD.MOV.U32 R0, RZ, RZ, R9 ;  /* 0x000000ffff008224 */ /* 0x000fe200078e0009 */
[----:B0-----:R-:W-:-:S10]  /*0940*/  DMUL R12, R10, UR4 ;  /* 0x000000040a0c7c28 */ /* 0x001fd40008000000 */
[----:B------:R-:W0:Y:S02]  /*0950*/  F2F.F32.F64 R12, R12 ;  /* 0x0000000c000c7310 */ /* 0x000e240000301000 */
[----:B0-----:R-:W-:-:S07]  /*0960*/  FSEL R10, -R12, R12, !P1 ;  /* 0x0000000c0c0a7208 */ /* 0x001fce0004800100 */
.L_x_1:
[----:B------:R-:W-:Y:S05]  /*0970*/  BSYNC.RECONVERGENT B0 ;  /* 0x0000000000007941 */ /* 0x000fea0003800200 */
.L_x_0:
[----:B------:R-:W-:Y:S02]  /*0980*/  IMAD.MOV.U32 R9, RZ, RZ, 0x37cbac00 ;  /* 0x37cbac00ff097424 */ /* 0x000fe400078e00ff */
[----:B------:R-:W-:Y:S01]  /*0990*/  FMUL R11, R10, R10 ;  /* 0x0000000a0a0b7220 */ /* 0x000fe20000400000 */
[----:B------:R-:W-:Y:S01]  /*09a0*/  LOP3.LUT R13, R0, 0x1, RZ, 0xc0, !PT ;  /* 0x00000001000d7812 */ /* 0x000fe200078ec0ff */
[----:B------:R-:W-:Y:S01]  /*09b0*/  IMAD.MOV.U32 R19, RZ, RZ, 0x3effffff ;  /* 0x3effffffff137424 */ /* 0x000fe200078e00ff */
[----:B------:R-:W-:Y:S01]  /*09c0*/  MOV R20, 0x3d2aaabb ;  /* 0x3d2aaabb00147802 */ /* 0x000fe20000000f00 */
[----:B------:R-:W-:Y:S01]  /*09d0*/  FFMA R12, R11, R9, -0.0013887860113754868507 ;  /* 0xbab607ed0b0c7423 */ /* 0x000fe20000000009 */
[----:B------:R-:W-:Y:S01]  /*09e0*/  ISETP.NE.U32.AND P0, PT, R13, 0x1, PT ;  /* 0x000000010d00780c */ /* 0x000fe20003f05070 */
[----:B------:R-:W-:Y:S01]  /*09f0*/  IMAD.WIDE R4, R2, 0x4, R4 ;  /* 0x0000000402047825 */ /* 0x000fe200078e0204 */
[----:B------:R-:W-:Y:S01]  /*0a00*/  LOP3.LUT P1, RZ, R0, 0x2, RZ, 0xc0, !PT ;  /* 0x0000000200ff7812 */ /* 0x000fe2000782c0ff */
[----:B------:R-:W-:Y:S01]  /*0a10*/  BSSY.RECONVERGENT B0, `(.L_x_5) ;  /* 0x000006b000007945 */ /* 0x000fe20003800200 */
[----:B------:R-:W-:-:S02]  /*0a20*/  FSEL R12, R12, -0.00019574658654164522886, !P0 ;  /* 0xb94d41530c0c7808 */ /* 0x000fc40004000000 */
[----:B------:R-:W-:Y:S02]  /*0a30*/  FSEL R20, R20, 0.0083327032625675201416, !P0 ;  /* 0x3c0885e414147808 */ /* 0x000fe40004000000 */
[----:B------:R-:W-:Y:S02]  /*0a40*/  FSEL R0, R10, 1, P0 ;  /* 0x3f8000000a007808 */ /* 0x000fe40000000000 */
[----:B------:R-:W-:Y:S01]  /*0a50*/  FSEL R19, -R19, -0.16666662693023681641, !P0 ;  /* 0xbe2aaaa813137808 */ /* 0x000fe20004000100 */
[----:B------:R-:W-:Y:S01]  /*0a60*/  FFMA R12, R11, R12, R20 ;  /* 0x0000000c0b0c7223 */ /* 0x000fe20000000014 */
[----:B------:R-:W-:Y:S01]  /*0a70*/  FSETP.GE.AND P2, PT, |R3|, 105615, PT ;  /* 0x47ce47800300780b */ /* 0x000fe20003f46200 */
[C---:B------:R-:W-:Y:S02]  /*0a80*/  FFMA R13, R11.reuse, R0, RZ ;  /* 0x000000000b0d7223 */ /* 0x040fe400000000ff */
[----:B------:R-:W-:-:S04]  /*0a90*/  FFMA R12, R11, R12, R19 ;  /* 0x0000000c0b0c7223 */ /* 0x000fc80000000013 */
[----:B------:R-:W-:-:S04]  /*0aa0*/  FFMA R13, R13, R12, R0 ;  /* 0x0000000c0d0d7223 */ /* 0x000fc80000000000 */
[----:B------:R-:W-:-:S05]  /*0ab0*/  @P1 FADD R13, RZ, -R13 ;  /* 0x8000000dff0d1221 */ /* 0x000fca0000000000 */
[----:B------:R0:W-:Y:S01]  /*0ac0*/  STG.E desc[UR6][R4.64], R13 ;  /* 0x0000000d04007986 */ /* 0x0001e2000c101906 */
[----:B------:R-:W-:Y:S05]  /*0ad0*/  @!P2 BRA `(.L_x_6) ;  /* 0x000000040078a947 */ /* 0x000fea0003800000 */
[----:B------:R-:W-:-:S13]  /*0ae0*/  FSETP.NEU.AND P0, PT, |R3|, +INF , PT ;  /* 0x7f8000000300780b */ /* 0x000fda0003f0d200 */
[----:B------:R-:W-:Y:S01]  /*0af0*/  @!P0 FMUL R8, RZ, R3 ;  /* 0x00000003ff088220 */ /* 0x000fe20000400000 */
[----:B------:R-:W-:Y:S01]  /*0b00*/  @!P0 IMAD.MOV.U32 R7, RZ, RZ, RZ ;  /* 0x000000ffff078224 */ /* 0x000fe200078e00ff */
[----:B------:R-:W-:Y:S06]  /*0b10*/  @!P0 BRA `(.L_x_6) ;  /* 0x0000000400688947 */ /* 0x000fec0003800000 */
[----:B------:R-:W-:Y:S02]  /*0b20*/  IMAD.SHL.U32 R2, R3, 0x100, RZ ;  /* 0x0000010003027824 */ /* 0x000fe400078e00ff */
[----:B------:R-:W-:Y:S02]  /*0b30*/  HFMA2 R8, -RZ, RZ, 0, 0 ;  /* 0x00000000ff087431 */ /* 0x000fe400000001ff */
[----:B------:R-:W-:Y:S01]  /*0b40*/  IMAD.MOV.U32 R0, RZ, RZ, RZ ;  /* 0x000000ffff007224 */ /* 0x000fe200078e00ff */
[----:B------:R-:W1:Y:S01]  /*0b50*/  LDCU.64 UR8, c[0x4][URZ] ;  /* 0x01000000ff0877ac */ /* 0x000e620008000a00 */
[----:B------:R-:W-:Y:S01]  /*0b60*/  LOP3.LUT R7, R2, 0x80000000, RZ, 0xfc, !PT ;  /* 0x8000000002077812 */ /* 0x000fe200078efcff */
[----:B------:R-:W-:Y:S01]  /*0b70*/  UMOV UR5, URZ ;  /* 0x000000ff00057c82 */ /* 0x000fe20008000000 */
[----:B------:R-:W-:-:S05]  /*0b80*/  UMOV UR4, URZ ;  /* 0x000000ff00047c82 */ /* 0x000fca0008000000 */
.L_x_7:
[----:B-1----:R-:W-:Y:S02]  /*0b90*/  IMAD.U32 R12, RZ, RZ, UR8 ;  /* 0x00000008ff0c7e24 */ /* 0x002fe4000f8e00ff */
[----:B0-----:R-:W-:-:S05]  /*0ba0*/  IMAD.U32 R13, RZ, RZ, UR9 ;  /* 0x00000009ff0d7e24 */ /* 0x001fca000f8e00ff */
        /* <DEDUP_REMOVED lines=9> */
[----:B------:R-:W-:-:S02]  /*0c40*/  ISETP.EQ.AND P4, PT, R8, 0x10, PT ;  /* 0x000000100800780c */ /* 0x000fc40003f82270 */
[C---:B------:R-:W-:Y:S01]  /*0c50*/  ISETP.EQ.AND P5, PT, R8.reuse, 0x14, PT ;  /* 0x000000140800780c */ /* 0x040fe20003fa2270 */
[----:B------:R-:W-:Y:S02]  /*0c60*/  VIADD R8, R8, 0x4 ;  /* 0x0000000408087836 */ /* 0x000fe40000000000 */
[----:B--2---:R-:W-:-:S03]  /*0c70*/  IMAD.WIDE.U32 R10, R10, R7, RZ ;  /* 0x000000070a0a7225 */ /* 0x004fc600078e00ff */
[----:B------:R-:W-:-:S04]  /*0c80*/  IADD3 R2, P6, PT, R10, R0, RZ ;  /* 0x000000000a027210 */ /* 0x000fc80007fde0ff */
[----:B------:R-:W-:Y:S01]  /*0c90*/  IADD3.X R0, PT, PT, R11, UR5, RZ, P6, !PT ;  /* 0x000000050b007c10 */ /* 0x000fe2000b7fe4ff */
[--C-:B------:R-:W-:Y:S01]  /*0ca0*/  @P0 IMAD.MOV.U32 R6, RZ, RZ, R2.reuse ;  /* 0x000000ffff060224 */ /* 0x100fe200078e0002 */
[----:B------:R-:W-:Y:S01]  /*0cb0*/  @P2 MOV R16, R2 ;  /* 0x0000000200102202 */ /* 0x000fe20000000f00 */
[--C-:B------:R-:W-:Y:S02]  /*0cc0*/  @P1 IMAD.MOV.U32 R15, RZ, RZ, R2.reuse ;  /* 0x000000ffff0f1224 */ /* 0x100fe400078e0002 */
[--C-:B------:R-:W-:Y:S02]  /*0cd0*/  @P3 IMAD.MOV.U32 R17, RZ, RZ, R2.reuse ;  /* 0x000000ffff113224 */ /* 0x100fe400078e0002 */
[--C-:B------:R-:W-:Y:S02]  /*0ce0*/  @P4 IMAD.MOV.U32 R18, RZ, RZ, R2.reuse ;  /* 0x000000ffff124224 */ /* 0x100fe400078e0002 */
[----:B------:R-:W-:Y:S01]  /*0cf0*/  @P5 IMAD.MOV.U32 R14, RZ, RZ, R2 ;  /* 0x000000ffff0e5224 */ /* 0x000fe200078e0002 */
[----:B------:R-:W-:Y:S06]  /*0d00*/  BRA.U UP0, `(.L_x_7) ;  /* 0xfffffffd00a07547 */ /* 0x000fec000b83ffff */
[----:B------:R-:W-:Y:S01]  /*0d10*/  SHF.R.U32.HI R8, RZ, 0x17, R3 ;  /* 0x00000017ff087819 */ /* 0x000fe20000011603 */
[----:B------:R-:W-:Y:S03]  /*0d20*/  BSSY.RECONVERGENT B1, `(.L_x_8) ;  /* 0x0000027000017945 */ /* 0x000fe60003800200 */
[C---:B------:R-:W-:Y:S02]  /*0d30*/  LOP3.LUT R2, R8.reuse, 0xe0, RZ, 0xc0, !PT ;  /* 0x000000e008027812 */ /* 0x040fe400078ec0ff */
[----:B------:R-:W-:Y:S02]  /*0d40*/  LOP3.LUT P6, RZ, R8, 0x1f, RZ, 0xc0, !PT ;  /* 0x0000001f08ff7812 */ /* 0x000fe400078cc0ff */
[----:B------:R-:W-:-:S04]  /*0d50*/  IADD3 R2, PT, PT, R2, -0x80, RZ ;  /* 0xffffff8002027810 */ /* 0x000fc80007ffe0ff */
[----:B------:R-:W-:-:S05]  /*0d60*/  SHF.R.U32.HI R2, RZ, 0x5, R2 ;  /* 0x00000005ff027819 */ /* 0x000fca0000011602 */
[----:B------:R-:W-:-:S05]  /*0d70*/  IMAD.U32 R10, R2, -0x4, RZ ;  /* 0xfffffffc020a7824 */ /* 0x000fca00078e00ff */
[C---:B------:R-:W-:Y:S02]  /*0d80*/  ISETP.EQ.AND P3, PT, R10.reuse, -0x18, PT ;  /* 0xffffffe80a00780c */ /* 0x040fe40003f62270 */
[C---:B------:R-:W-:Y:S02]  /*0d90*/  ISETP.EQ.AND P4, PT, R10.reuse, -0x14, PT ;  /* 0xffffffec0a00780c */ /* 0x040fe40003f82270 */
[C---:B------:R-:W-:Y:S02]  /*0da0*/  ISETP.EQ.AND P2, PT, R10.reuse, -0x10, PT ;  /* 0xfffffff00a00780c */ /* 0x040fe40003f42270 */
[C---:B------:R-:W-:Y:S02]  /*0db0*/  ISETP.EQ.AND P1, PT, R10.reuse, -0xc, PT ;  /* 0xfffffff40a00780c */ /* 0x040fe40003f22270 */
[C---:B------:R-:W-:Y:S02]  /*0dc0*/  ISETP.EQ.AND P0, PT, R10.reuse, -0x8, PT ;  /* 0xfffffff80a00780c */ /* 0x040fe40003f02270 */
[----:B------:R-:W-:-:S03]  /*0dd0*/  ISETP.EQ.AND P5, PT, R10, RZ, PT ;  /* 0x000000ff0a00720c */ /* 0x000fc60003fa2270 */
[--C-:B------:R-:W-:Y:S01]  /*0de0*/  @P3 IMAD.MOV.U32 R2, RZ, RZ, R6.reuse ;  /* 0x000000ffff023224 */ /* 0x100fe200078e0006 */
[C---:B------:R-:W-:Y:S01]  /*0df0*/  ISETP.EQ.AND P3, PT, R10.reuse, -0x4, PT ;  /* 0xfffffffc0a00780c */ /* 0x040fe20003f62270 */
[----:B------:R-:W-:Y:S02]  /*0e00*/  @P4 IMAD.MOV.U32 R7, RZ, RZ, R6 ;  /* 0x000000ffff074224 */ /* 0x000fe400078e0006 */
[----:B------:R-:W-:Y:S01]  /*0e10*/  @P4 IMAD.MOV.U32 R2, RZ, RZ, R15 ;  /* 0x000000ffff024224 */ /* 0x000fe200078e000f */
[----:B------:R-:W-:Y:S01]  /*0e20*/  ISETP.EQ.AND P4, PT, R10, 0x4, PT ;  /* 0x000000040a00780c */ /* 0x000fe20003f82270 */
[--C-:B------:R-:W-:Y:S01]  /*0e30*/  @P2 IMAD.MOV.U32 R2, RZ, RZ, R16.reuse ;  /* 0x000000ffff022224 */ /* 0x100fe200078e0010 */
[----:B------:R-:W-:Y:S01]  /*0e40*/  @P2 MOV R7, R15 ;  /* 0x0000000f00072202 */ /* 0x000fe20000000f00 */
[----:B------:R-:W-:Y:S02]  /*0e50*/  @P1 IMAD.MOV.U32 R7, RZ, RZ, R16 ;  /* 0x000000ffff071224 */ /* 0x000fe400078e0010 */
[--C-:B------:R-:W-:Y:S01]  /*0e60*/  @P1 IMAD.MOV.U32 R2, RZ, RZ, R17.reuse ;  /* 0x000000ffff021224 */ /* 0x100fe200078e0011 */
[----:B------:R-:W-:Y:S01]  /*0e70*/  @P0 MOV R2, R18 ;  /* 0x0000001200020202 */ /* 0x000fe20000000f00 */
[----:B------:R-:W-:-:S02]  /*0e80*/  @P0 IMAD.MOV.U32 R7, RZ, RZ, R17 ;  /* 0x000000ffff070224 */ /* 0x000fc400078e0011 */
[----:B------:R-:W-:Y:S02]  /*0e90*/  @P3 IMAD.MOV.U32 R7, RZ, RZ, R18 ;  /* 0x000000ffff073224 */ /* 0x000fe400078e0012 */
[--C-:B------:R-:W-:Y:S02]  /*0ea0*/  @P3 IMAD.MOV.U32 R2, RZ, RZ, R14.reuse ;  /* 0x000000ffff023224 */ /* 0x100fe400078e000e */
[----:B------:R-:W-:Y:S01]  /*0eb0*/  @P5 IMAD.MOV.U32 R7, RZ, RZ, R14 ;  /* 0x000000ffff075224 */ /* 0x000fe200078e000e */
[----:B------:R-:W-:Y:S01]  /*0ec0*/  @P4 MOV R7, R0 ;  /* 0x0000000000074202 */ /* 0x000fe20000000f00 */
[----:B------:R-:W-:Y:S01]  /*0ed0*/  @P5 IMAD.MOV.U32 R2, RZ, RZ, R0 ;  /* 0x000000ffff025224 */ /* 0x000fe200078e0000 */
[----:B------:R-:W-:Y:S06]  /*0ee0*/  @!P6 BRA `(.L_x_9) ;  /* 0x000000000028e947 */ /* 0x000fec0003800000 */
[----:B------:R-:W-:Y:S01]  /*0ef0*/  @P1 IMAD.MOV.U32 R6, RZ, RZ, R15 ;  /* 0x000000ffff061224 */ /* 0x000fe200078e000f */
[----:B------:R-:W-:Y:S01]  /*0f00*/  LOP3.LUT R8, R8, 0x1f, RZ, 0xc0, !PT ;  /* 0x0000001f08087812 */ /* 0x000fe200078ec0ff */
[----:B------:R-:W-:Y:S01]  /*0f10*/  @P0 IMAD.MOV.U32 R6, RZ, RZ, R16 ;  /* 0x000000ffff060224 */ /* 0x000fe200078e0010 */
[----:B------:R-:W-:Y:S01]  /*0f20*/  ISETP.EQ.AND P0, PT, R10, 0x8, PT ;  /* 0x000000080a00780c */ /* 0x000fe20003f02270 */
[----:B------:R-:W-:Y:S01]  /*0f30*/  @P3 IMAD.MOV.U32 R6, RZ, RZ, R17 ;  /* 0x000000ffff063224 */ /* 0x000fe200078e0011 */
[----:B------:R-:W-:Y:S01]  /*0f40*/  SHF.L.W.U32.HI R2, R7, R8, R2 ;  /* 0x0000000807027219 */ /* 0x000fe20000010e02 */
[----:B------:R-:W-:Y:S01]  /*0f50*/  @P5 IMAD.MOV.U32 R6, RZ, RZ, R18 ;  /* 0x000000ffff065224 */ /* 0x000fe200078e0012 */
[----:B------:R-:W-:-:S09]  /*0f60*/  @P4 MOV R6, R14 ;  /* 0x0000000e00064202 */ /* 0x000fd20000000f00 */
[----:B------:R-:W-:-:S05]  /*0f70*/  @P0 IMAD.MOV.U32 R6, RZ, RZ, R0 ;  /* 0x000000ffff060224 */ /* 0x000fca00078e0000 */
[----:B------:R-:W-:-:S07]  /*0f80*/  SHF.L.W.U32.HI R7, R6, R8, R7 ;  /* 0x0000000806077219 */ /* 0x000fce0000010e07 */
.L_x_9:
[----:B------:R-:W-:Y:S05]  /*0f90*/  BSYNC.RECONVERGENT B1 ;  /* 0x0000000000017941 */ /* 0x000fea0003800200 */
.L_x_8:
        /* <DEDUP_REMOVED lines=9> */
[----:B------:R-:W0:Y:S01]  /*1030*/  I2F.F64.S64 R6, R12 ;  /* 0x0000000c00067312 */ /* 0x000e220000301c00 */
[----:B------:R-:W-:-:S04]  /*1040*/  LOP3.LUT R3, R0, R3, RZ, 0x3c, !PT ;  /* 0x0000000300037212 */ /* 0x000fc800078e3cff */
[----:B------:R-:W-:Y:S01]  /*1050*/  ISETP.GE.AND P0, PT, R3, RZ, PT ;  /* 0x000000ff0300720c */ /* 0x000fe20003f06270 */
[----:B0-----:R-:W-:Y:S01]  /*1060*/  DMUL R10, R6, UR4 ;  /* 0x00000004060a7c28 */ /* 0x001fe20008000000 */
[----:B------:R-:W-:-:S05]  /*1070*/  LEA.HI R7, R0, R2, RZ, 0x1 ;  /* 0x0000000200077211 */ /* 0x000fca00078f08ff */
[----:B------:R-:W-:-:S04]  /*1080*/  IMAD.MOV R0, RZ, RZ, -R7 ;  /* 0x000000ffff007224 */ /* 0x000fc800078e0a07 */
[----:B------:R-:W0:Y:S01]  /*1090*/  F2F.F32.F64 R10, R10 ;  /* 0x0000000a000a7310 */ /* 0x000e220000301000 */
[----:B------:R-:W-:Y:S01]  /*10a0*/  @!P1 IMAD.MOV.U32 R7, RZ, RZ, R0 ;  /* 0x000000ffff079224 */ /* 0x000fe200078e0000 */
[----:B0-----:R-:W-:-:S07]  /*10b0*/  FSEL R8, -R10, R10, !P0 ;  /* 0x0000000a0a087208 */ /* 0x001fce0004000100 */
.L_x_6:
[----:B------:R-:W-:Y:S05]  /*10c0*/  BSYNC.RECONVERGENT B0 ;  /* 0x0000000000007941 */ /* 0x000fea0003800200 */
.L_x_5:
[----:B------:R-:W-:Y:S01]  /*10d0*/  FMUL R2, R8, R8 ;  /* 0x0000000808027220 */ /* 0x000fe20000400000 */
[C---:B------:R-:W-:Y:S01]  /*10e0*/  LOP3.LUT R0, R7.reuse, 0x1, RZ, 0xc0, !PT ;  /* 0x0000000107007812 */ /* 0x040fe200078ec0ff */
[----:B------:R-:W-:Y:S01]  /*10f0*/  VIADD R7, R7, 0x1 ;  /* 0x0000000107077836 */ /* 0x000fe20000000000 */
[----:B------:R-:W-:Y:S01]  /*1100*/  MOV R3, 0x3c0885e4 ;  /* 0x3c0885e400037802 */ /* 0x000fe20000000f00 */
[----:B------:R-:W-:Y:S01]  /*1110*/  FFMA R9, R2, R9, -0.0013887860113754868507 ;  /* 0xbab607ed02097423 */ /* 0x000fe20000000009 */
[----:B------:R-:W-:Y:S01]  /*1120*/  ISETP.NE.U32.AND P0, PT, R0, 0x1, PT ;  /* 0x000000010000780c */ /* 0x000fe20003f05070 */
[----:B------:R-:W-:Y:S01]  /*1130*/  IMAD.MOV.U32 R6, RZ, RZ, 0x3e2aaaa8 ;  /* 0x3e2aaaa8ff067424 */ /* 0x000fe200078e00ff */
[----:B------:R-:W-:Y:S02]  /*1140*/  LOP3.LUT P1, RZ, R7, 0x2, RZ, 0xc0, !PT ;  /* 0x0000000207ff7812 */ /* 0x000fe4000782c0ff */
[----:B------:R-:W-:Y:S02]  /*1150*/  FSEL R9, R9, -0.00019574658654164522886, P0 ;  /* 0xb94d415309097808 */ /* 0x000fe40000000000 */
[----:B------:R-:W-:-:S02]  /*1160*/  FSEL R3, R3, 0.041666727513074874878, !P0 ;  /* 0x3d2aaabb03037808 */ /* 0x000fc40004000000 */
[----:B------:R-:W-:Y:S02]  /*1170*/  FSEL R0, R8, 1, !P0 ;  /* 0x3f80000008007808 */ /* 0x000fe40004000000 */
[----:B------:R-:W-:Y:S01]  /*1180*/  FSEL R6, -R6, -0.4999999701976776123, !P0 ;  /* 0xbeffffff06067808 */ /* 0x000fe20004000100 */
[C---:B------:R-:W-:Y:S02]  /*1190*/  FFMA R9, R2.reuse, R9, R3 ;  /* 0x0000000902097223 */ /* 0x040fe40000000003 */
[C---:B------:R-:W-:Y:S02]  /*11a0*/  FFMA R3, R2.reuse, R0, RZ ;  /* 0x0000000002037223 */ /* 0x040fe400000000ff */
[----:B------:R-:W-:-:S04]  /*11b0*/  FFMA R6, R2, R9, R6 ;  /* 0x0000000902067223 */ /* 0x000fc80000000006 */
[----:B------:R-:W-:-:S04]  /*11c0*/  FFMA R3, R3, R6, R0 ;  /* 0x0000000603037223 */ /* 0x000fc80000000000 */
[----:B------:R-:W-:-:S05]  /*11d0*/  @P1 FADD R3, RZ, -R3 ;  /* 0x80000003ff031221 */ /* 0x000fca0000000000 */
[----:B------:R-:W-:Y:S01]  /*11e0*/  STG.E desc[UR6][R4.64+0x4], R3 ;  /* 0x0000040304007986 */ /* 0x000fe2000c101906 */
[----:B------:R-:W-:Y:S05]  /*11f0*/  EXIT ;  /* 0x000000000000794d */ /* 0x000fea0003800000 */
.L_x_10:
[----:B------:R-:W-:-:S00]  /*1200*/  BRA `(.L_x_10) ;  /* 0xfffffffc00fc7947 */ /* 0x000fc0000383ffff */
[----:B------:R-:W-:-:S00]  /*1210*/  NOP ;  /* 0x0000000000007918 */ /* 0x000fc00000000000 */
        /* <DEDUP_REMOVED lines=14> */
.L_x_11:


//--------------------- .nv.global.init           --------------------------
	.section	.nv.global.init,"aw",@progbits
	.align	4
.nv.global.init:
	.type		__cudart_i2opi_f,@object
	.size		__cudart_i2opi_f,(.L_0 - __cudart_i2opi_f)
__cudart_i2opi_f:
        /*0000*/ 	.byte	0x41, 0x90, 0x43, 0x3c, 0x99, 0x95, 0x62, 0xdb, 0xc0, 0xdd, 0x34, 0xf5, 0xd1, 0x57, 0x27, 0xfc
        /*0010*/ 	.byte	0x29, 0x15, 0x44, 0x4e, 0x6e, 0x83, 0xf9, 0xa2
.L_0:


//--------------------- .nv.shared.reserved.0     --------------------------
	.section	.nv.shared.reserved.0,"aw",@nobits
	.weak		__nv_reservedSMEM_offset_0_alias
	.size		__nv_reservedSMEM_offset_0_alias, 0, 64
	.other		__nv_reservedSMEM_offset_0_alias,@"STO_CUDA_RESERVED_SHARED STV_DEFAULT"
__nv_reservedSMEM_offset_0_alias:
	.zero		0
	.zero		64


//--------------------- .nv.constant0._Z25generate_embedding_kerneliiiiPKfS0_PfS1_ --------------------------
	.section	.nv.constant0._Z25generate_embedding_kerneliiiiPKfS0_PfS1_,"a",@progbits
	.sectionflags	@""
	.align	4
.nv.constant0._Z25generate_embedding_kerneliiiiPKfS0_PfS1_:
	.zero		944


//--------------------- SYMBOLS --------------------------

	.type		.nv.reservedSmem.offset0,@object
	.size		.nv.reservedSmem.offset0,0x4
